	.headerflags	@"EF_CUDA_TEXMODE_UNIFIED EF_CUDA_64BIT_ADDRESS EF_CUDA_ACCELERATORS EF_CUDA_SM90 EF_CUDA_VIRTUAL_SM(EF_CUDA_SM90)"
	.elftype	@"ET_EXEC"


//--------------------- .nv.info                  --------------------------
	.section	.nv.info,"",@"SHT_CUDA_INFO"
	.align	4


	//----- nvinfo : EIATTR_REGCOUNT
	.align		4
        /*0000*/ 	.byte	0x04, 0x2f
        /*0002*/ 	.short	(.L_1 - .L_0)
	.align		4
.L_0:
        /*0004*/ 	.word	index@(triton_poi_fused_leaky_relu_leaky_relu_backward_0)
        /*0008*/ 	.word	0x0000000a


	//----- nvinfo : EIATTR_MIN_STACK_SIZE
	.align		4
.L_1:
        /*000c*/ 	.byte	0x04, 0x12
        /*000e*/ 	.short	(.L_3 - .L_2)
	.align		4
.L_2:
        /*0010*/ 	.word	index@(triton_poi_fused_leaky_relu_leaky_relu_backward_0)
        /*0014*/ 	.word	0x00000000


	//----- nvinfo : EIATTR_FRAME_SIZE
	.align		4
.L_3:
        /*0018*/ 	.byte	0x04, 0x11
        /*001a*/ 	.short	(.L_5 - .L_4)
	.align		4
.L_4:
        /*001c*/ 	.word	index@(triton_poi_fused_leaky_relu_leaky_relu_backward_0)
        /*0020*/ 	.word	0x00000000


	//----- nvinfo : EIATTR_MIN_STACK_SIZE
	.align		4
.L_5:
        /*0024*/ 	.byte	0x04, 0x12
        /*0026*/ 	.short	(.L_7 - .L_6)
	.align		4
.L_6:
        /*0028*/ 	.word	index@(triton_poi_fused_leaky_relu_leaky_relu_backward_0)
        /*002c*/ 	.word	0x00000000
.L_7:


//--------------------- .nv.info.triton_poi_fused_leaky_relu_leaky_relu_backward_0 --------------------------
	.section	.nv.info.triton_poi_fused_leaky_relu_leaky_relu_backward_0,"",@"SHT_CUDA_INFO"
	.sectionflags	@""
	.align	4


	//----- nvinfo : EIATTR_CUDA_API_VERSION
	.align		4
        /*0000*/ 	.byte	0x04, 0x37
        /*0002*/ 	.short	(.L_9 - .L_8)
.L_8:
        /*0004*/ 	.word	0x0000007c


	//----- nvinfo : EIATTR_KPARAM_INFO
	.align		4
.L_9:
        /*0008*/ 	.byte	0x04, 0x17
        /*000a*/ 	.short	(.L_11 - .L_10)
.L_10:
        /*000c*/ 	.word	0x00000000
        /*0010*/ 	.short	0x0002
        /*0012*/ 	.short	0x0010
        /*0014*/ 	.byte	0x00, 0xf0, 0x11, 0x00


	//----- nvinfo : EIATTR_KPARAM_INFO
	.align		4
.L_11:
        /*0018*/ 	.byte	0x04, 0x17
        /*001a*/ 	.short	(.L_13 - .L_12)
.L_12:
        /*001c*/ 	.word	0x00000000
        /*0020*/ 	.short	0x0001
        /*0022*/ 	.short	0x0008
        /*0024*/ 	.byte	0x00, 0xf4, 0x21, 0x00


	//----- nvinfo : EIATTR_KPARAM_INFO
	.align		4
.L_13:
        /*0028*/ 	.byte	0x04, 0x17
        /*002a*/ 	.short	(.L_15 - .L_14)
.L_14:
        /*002c*/ 	.word	0x00000000
        /*0030*/ 	.short	0x0000
        /*0032*/ 	.short	0x0000
        /*0034*/ 	.byte	0x00, 0xf4, 0x21, 0x00


	//----- nvinfo : EIATTR_SPARSE_MMA_MASK
	.align		4
.L_15:
        /*0038*/ 	.byte	0x03, 0x50
        /*003a*/ 	.short	0x0000


	//----- nvinfo : EIATTR_MAXREG_COUNT
	.align		4
        /*003c*/ 	.byte	0x03, 0x1b
        /*003e*/ 	.short	0x00ff


	//----- nvinfo : EIATTR_EXIT_INSTR_OFFSETS
	.align		4
        /*0040*/ 	.byte	0x04, 0x1c
        /*0042*/ 	.short	(.L_17 - .L_16)


	//   ....[0]....
.L_16:
        /*0044*/ 	.word	0x00000160


	//   ....[1]....
        /*0048*/ 	.word	0x00000180


	//----- nvinfo : EIATTR_REQNTID
	.align		4
.L_17:
        /*004c*/ 	.byte	0x04, 0x10
        /*004e*/ 	.short	(.L_19 - .L_18)
.L_18:
        /*0050*/ 	.word	0x00000080
        /*0054*/ 	.word	0x00000001
        /*0058*/ 	.word	0x00000001


	//----- nvinfo : EIATTR_CRS_STACK_SIZE
	.align		4
.L_19:
        /*005c*/ 	.byte	0x04, 0x1e
        /*005e*/ 	.short	(.L_21 - .L_20)
.L_20:
        /*0060*/ 	.word	0x00000000


	//----- nvinfo : EIATTR_CBANK_PARAM_SIZE
	.align		4
.L_21:
        /*0064*/ 	.byte	0x03, 0x19
        /*0066*/ 	.short	0x0014


	//----- nvinfo : EIATTR_PARAM_CBANK
	.align		4
        /*0068*/ 	.byte	0x04, 0x0a
        /*006a*/ 	.short	(.L_23 - .L_22)
	.align		4
.L_22:
        /*006c*/ 	.word	index@(.nv.constant0.triton_poi_fused_leaky_relu_leaky_relu_backward_0)
        /*0070*/ 	.short	0x0210
        /*0072*/ 	.short	0x0014


	//----- nvinfo : EIATTR_SW_WAR
	.align		4
.L_23:
        /*0074*/ 	.byte	0x04, 0x36
        /*0076*/ 	.short	(.L_25 - .L_24)
.L_24:
        /*0078*/ 	.word	0x00000008
.L_25:


//--------------------- .nv.callgraph             --------------------------
	.section	.nv.callgraph,"",@"SHT_CUDA_CALLGRAPH"
	.align	4
	.sectionentsize	8
	.align		4
        /*0000*/ 	.word	0x00000000
	.align		4
        /*0004*/ 	.word	0xffffffff
	.align		4
        /*0008*/ 	.word	0x00000000
	.align		4
        /*000c*/ 	.word	0xfffffffe
	.align		4
        /*0010*/ 	.word	0x00000000
	.align		4
        /*0014*/ 	.word	0xfffffffd
	.align		4
        /*0018*/ 	.word	0x00000000
	.align		4
        /*001c*/ 	.word	0xfffffffc


//--------------------- .text.triton_poi_fused_leaky_relu_leaky_relu_backward_0 --------------------------
	.section	.text.triton_poi_fused_leaky_relu_leaky_relu_backward_0,"ax",@progbits
	.align	128
        .global         triton_poi_fused_leaky_relu_leaky_relu_backward_0
        .type           triton_poi_fused_leaky_relu_leaky_relu_backward_0,@function
        .size           triton_poi_fused_leaky_relu_leaky_relu_backward_0,(.L_x_3 - triton_poi_fused_leaky_relu_leaky_relu_backward_0)
        .other          triton_poi_fused_leaky_relu_leaky_relu_backward_0,@"STO_CUDA_ENTRY STV_DEFAULT"
triton_poi_fused_leaky_relu_leaky_relu_backward_0:
.text.triton_poi_fused_leaky_relu_leaky_relu_backward_0:
[----:B------:R-:W0:Y:S02]  /*0000*/  LDC R1, c[0x0][0x28] ;  /* 0x00000a00ff017b82 */ /* 0x000e240000000800 */
[----:B------:R-:W1:Y:S01]  /*0010*/  S2R R0, SR_TID.X ;  /* 0x0000000000007919 */ /* 0x000e620000002100 */
[----:B------:R-:W2:Y:S01]  /*0020*/  LDC.64 R2, c[0x0][0x210] ;  /* 0x00008400ff027b82 */ /* 0x000ea20000000a00 */
[----:B------:R-:W-:Y:S01]  /*0030*/  ULDC.64 UR4, c[0x0][0x208] ;  /* 0x0000820000047ab9 */ /* 0x000fe20000000a00 */
[----:B------:R-:W-:Y:S01]  /*0040*/  BSSY B0, `(.L_x_0) ;  /* 0x0000009000007945 */ /* 0x000fe20003800000 */
[----:B------:R-:W3:Y:S01]  /*0050*/  S2R R5, SR_CTAID.X ;  /* 0x0000000000057919 */ /* 0x000ee20000002500 */
[----:B-1----:R-:W-:-:S05]  /*0060*/  LOP3.LUT R0, R0, 0x7f, RZ, 0xc0, !PT ;  /* 0x0000007f00007812 */ /* 0x002fca00078ec0ff */
[----:B---3--:R-:W-:Y:S02]  /*0070*/  IMAD R5, R5, 0x80, R0 ;  /* 0x0000008005057824 */ /* 0x008fe400078e0200 */
[----:B------:R-:W-:Y:S02]  /*0080*/  IMAD.MOV.U32 R0, RZ, RZ, RZ ;  /* 0x000000ffff007224 */ /* 0x000fe400078e00ff */
[C---:B--2---:R-:W-:Y:S01]  /*0090*/  IMAD.WIDE R2, R5.reuse, 0x4, R2 ;  /* 0x0000000405027825 */ /* 0x044fe200078e0202 */
[----:B------:R-:W-:-:S13]  /*00a0*/  ISETP.GE.AND P0, PT, R5, 0x100, PT ;  /* 0x000001000500780c */ /* 0x000fda0003f06270 */
[----:B------:R-:W-:Y:S05]  /*00b0*/  @P0 BRA `(.L_x_1) ;  /* 0x0000000000040947 */ /* 0x000fea0003800000 */
[----:B------:R1:W5:Y:S02]  /*00c0*/  LDG.E R0, desc[UR4][R2.64] ;  /* 0x0000000402007981 */ /* 0x000364000c1e1900 */
.L_x_1:
[----:B------:R-:W-:Y:S05]  /*00d0*/  BSYNC B0 ;  /* 0x0000000000007941 */ /* 0x000fea0003800000 */
.L_x_0:
[----:B-----5:R-:W-:Y:S01]  /*00e0*/  FSETP.GT.AND P1, PT, R0, RZ, PT ;  /* 0x000000ff0000720b */ /* 0x020fe20003f24000 */
[----:B------:R-:W-:-:S12]  /*00f0*/  ULDC.64 UR6, c[0x0][0x218] ;  /* 0x0000860000067ab9 */ /* 0x000fd80000000a00 */
[----:B------:R-:W-:Y:S01]  /*0100*/  @!P1 FMUL R0, R0, 0.10000000149011611938 ;  /* 0x3dcccccd00009820 */ /* 0x000fe20000400000 */
[----:B------:R-:W-:-:S04]  /*0110*/  IADD3 R4, P1, R5, UR6, RZ ;  /* 0x0000000605047c10 */ /* 0x000fc8000ff3e0ff */
[----:B------:R-:W-:Y:S01]  /*0120*/  FSETP.GT.AND P2, PT, R0, RZ, PT ;  /* 0x000000ff0000720b */ /* 0x000fe20003f44000 */
[----:B------:R2:W-:Y:S01]  /*0130*/  @!P0 STG.E desc[UR4][R2.64], R0 ;  /* 0x0000000002008986 */ /* 0x0005e2000c101904 */
[----:B------:R-:W-:Y:S02]  /*0140*/  LEA.HI.X.SX32 R5, R5, UR7, 0x1, P1 ;  /* 0x0000000705057c11 */ /* 0x000fe400088f0eff */
[----:B------:R-:W-:Y:S01]  /*0150*/  SEL R7, RZ, 0x1, !P2 ;  /* 0x00000001ff077807 */ /* 0x000fe20005000000 */
[----:B------:R-:W-:Y:S08]  /*0160*/  @P0 EXIT ;  /* 0x000000000000094d */ /* 0x000ff00003800000 */
[----:B------:R-:W-:Y:S01]  /*0170*/  STG.E.U8 desc[UR4][R4.64], R7 ;  /* 0x0000000704007986 */ /* 0x000fe2000c101104 */
[----:B------:R-:W-:Y:S05]  /*0180*/  EXIT ;  /* 0x000000000000794d */ /* 0x000fea0003800000 */
.L_x_2:
[----:B------:R-:W-:-:S00]  /*0190*/  BRA `(.L_x_2) ;  /* 0xfffffffc00fc7947 */ /* 0x000fc0000383ffff */
[----:B------:R-:W-:-:S00]  /*01a0*/  NOP ;  /* 0x0000000000007918 */ /* 0x000fc00000000000 */
        /* <DEDUP_REMOVED lines=13> */
.L_x_3:


//--------------------- .nv.constant0.triton_poi_fused_leaky_relu_leaky_relu_backward_0 --------------------------
	.section	.nv.constant0.triton_poi_fused_leaky_relu_leaky_relu_backward_0,"a",@progbits
	.sectionflags	@""
	.align	4
.nv.constant0.triton_poi_fused_leaky_relu_leaky_relu_backward_0:
	.zero		548
